//
// Generated by NVIDIA NVVM Compiler
//
// Compiler Build ID: CL-36424714
// Cuda compilation tools, release 13.0, V13.0.88
// Based on NVVM 20.0.0
//

.version 9.0
.target sm_100
.address_size 64

	// .globl	_Z9calc_sinePfS_i
.global .align 4 .b8 __cudart_i2opi_f[24] = {65, 144, 67, 60, 153, 149, 98, 219, 192, 221, 52, 245, 209, 87, 39, 252, 41, 21, 68, 78, 110, 131, 249, 162};

.visible .entry _Z9calc_sinePfS_i(
	.param .u64 .ptr .align 1 _Z9calc_sinePfS_i_param_0,
	.param .u64 .ptr .align 1 _Z9calc_sinePfS_i_param_1,
	.param .u32 _Z9calc_sinePfS_i_param_2
)
{
	.local .align 4 .b8 	__local_depot0[28];
	.reg .b64 	%SP;
	.reg .b64 	%SPL;
	.reg .pred 	%p<10>;
	.reg .b32 	%r<45>;
	.reg .b32 	%f<28>;
	.reg .b64 	%rd<29>;
	.reg .b64 	%fd<3>;

	mov.u64 	%SPL, __local_depot0;
	ld.param.u64 	%rd9, [_Z9calc_sinePfS_i_param_0];
	ld.param.u64 	%rd10, [_Z9calc_sinePfS_i_param_1];
	ld.param.u32 	%r16, [_Z9calc_sinePfS_i_param_2];
	add.u64 	%rd1, %SPL, 0;
	mov.u32 	%r17, %ctaid.x;
	mov.u32 	%r18, %ntid.x;
	mov.u32 	%r19, %tid.x;
	mad.lo.s32 	%r1, %r17, %r18, %r19;
	setp.ge.s32 	%p1, %r1, %r16;
	@%p1 bra 	$L__BB0_10;
	cvta.to.global.u64 	%rd12, %rd9;
	mul.wide.s32 	%rd13, %r1, 4;
	add.s64 	%rd14, %rd12, %rd13;
	ld.global.f32 	%f1, [%rd14];
	mul.f32 	%f7, %f1, 0f3F22F983;
	cvt.rni.s32.f32 	%r44, %f7;
	cvt.rn.f32.s32 	%f8, %r44;
	fma.rn.f32 	%f9, %f8, 0fBFC90FDA, %f1;
	fma.rn.f32 	%f10, %f8, 0fB3A22168, %f9;
	fma.rn.f32 	%f27, %f8, 0fA7C234C5, %f10;
	abs.f32 	%f3, %f1;
	setp.ltu.f32 	%p2, %f3, 0f47CE4780;
	@%p2 bra 	$L__BB0_9;
	setp.neu.f32 	%p3, %f3, 0f7F800000;
	@%p3 bra 	$L__BB0_4;
	mov.f32 	%f13, 0f00000000;
	mul.rn.f32 	%f27, %f1, %f13;
	mov.b32 	%r44, 0;
	bra.uni 	$L__BB0_9;
$L__BB0_4:
	mov.b32 	%r3, %f1;
	shl.b32 	%r21, %r3, 8;
	or.b32  	%r4, %r21, -2147483648;
	mov.b64 	%rd28, 0;
	mov.b32 	%r41, 0;
	mov.u64 	%rd26, __cudart_i2opi_f;
	mov.u64 	%rd27, %rd1;
$L__BB0_5:
	.pragma "nounroll";
	ld.global.nc.u32 	%r22, [%rd26];
	mad.wide.u32 	%rd17, %r22, %r4, %rd28;
	shr.u64 	%rd28, %rd17, 32;
	st.local.u32 	[%rd27], %rd17;
	add.s32 	%r41, %r41, 1;
	add.s64 	%rd27, %rd27, 4;
	add.s64 	%rd26, %rd26, 4;
	setp.ne.s32 	%p4, %r41, 6;
	@%p4 bra 	$L__BB0_5;
	shr.u32 	%r23, %r3, 23;
	st.local.u32 	[%rd1+24], %rd28;
	and.b32  	%r7, %r23, 31;
	and.b32  	%r24, %r23, 224;
	add.s32 	%r25, %r24, -128;
	shr.u32 	%r26, %r25, 5;
	mul.wide.u32 	%rd18, %r26, 4;
	sub.s64 	%rd8, %rd1, %rd18;
	ld.local.u32 	%r42, [%rd8+24];
	ld.local.u32 	%r43, [%rd8+20];
	setp.eq.s32 	%p5, %r7, 0;
	@%p5 bra 	$L__BB0_8;
	shf.l.wrap.b32 	%r42, %r43, %r42, %r7;
	ld.local.u32 	%r27, [%rd8+16];
	shf.l.wrap.b32 	%r43, %r27, %r43, %r7;
$L__BB0_8:
	shr.u32 	%r28, %r42, 30;
	shf.l.wrap.b32 	%r29, %r43, %r42, 2;
	shl.b32 	%r30, %r43, 2;
	shr.u32 	%r31, %r29, 31;
	add.s32 	%r32, %r31, %r28;
	neg.s32 	%r33, %r32;
	setp.lt.s32 	%p6, %r3, 0;
	selp.b32 	%r44, %r33, %r32, %p6;
	xor.b32  	%r34, %r29, %r3;
	shr.s32 	%r35, %r29, 31;
	xor.b32  	%r36, %r35, %r29;
	xor.b32  	%r37, %r35, %r30;
	cvt.u64.u32 	%rd19, %r36;
	shl.b64 	%rd20, %rd19, 32;
	cvt.u64.u32 	%rd21, %r37;
	or.b64  	%rd22, %rd20, %rd21;
	cvt.rn.f64.s64 	%fd1, %rd22;
	mul.f64 	%fd2, %fd1, 0d3BF921FB54442D19;
	cvt.rn.f32.f64 	%f11, %fd2;
	neg.f32 	%f12, %f11;
	setp.lt.s32 	%p7, %r34, 0;
	selp.f32 	%f27, %f12, %f11, %p7;
$L__BB0_9:
	mul.rn.f32 	%f14, %f27, %f27;
	and.b32  	%r39, %r44, 1;
	setp.eq.b32 	%p8, %r39, 1;
	selp.f32 	%f15, 0f3F800000, %f27, %p8;
	fma.rn.f32 	%f16, %f14, %f15, 0f00000000;
	fma.rn.f32 	%f17, %f14, 0f37CBAC00, 0fBAB607ED;
	selp.f32 	%f18, %f17, 0fB94D4153, %p8;
	selp.f32 	%f19, 0f3D2AAABB, 0f3C0885E4, %p8;
	fma.rn.f32 	%f20, %f18, %f14, %f19;
	selp.f32 	%f21, 0fBEFFFFFF, 0fBE2AAAA8, %p8;
	fma.rn.f32 	%f22, %f20, %f14, %f21;
	fma.rn.f32 	%f23, %f22, %f16, %f15;
	and.b32  	%r40, %r44, 2;
	setp.eq.s32 	%p9, %r40, 0;
	mov.f32 	%f24, 0f00000000;
	sub.f32 	%f25, %f24, %f23;
	selp.f32 	%f26, %f23, %f25, %p9;
	cvta.to.global.u64 	%rd23, %rd10;
	add.s64 	%rd25, %rd23, %rd13;
	st.global.f32 	[%rd25], %f26;
$L__BB0_10:
	ret;

}


// ===== COMPILED SASS (sm_100) =====

	.target	sm_100

	.elftype	@"ET_EXEC"


//--------------------- .note.nv.tkinfo           --------------------------
	.section	.note.nv.tkinfo,"",@"SHT_NOTE"
	.sectionflags	@"SHF_NOTE_NV_TKINFO"
	.tkinfo
        /*0018*/ 	.word	0x00000002
        /*0030*/ 	.string	""
        /*0030*/ 	.string	"ptxas"
        /*0030*/ 	.string	"Cuda compilation tools, release 13.0, V13.0.88"
        /*0030*/ 	.string	"Build cuda_13.0.r13.0/compiler.36424714_0"
        /*0030*/ 	.string	"-arch sm_100 -m 64 "



//--------------------- .note.nv.cuinfo           --------------------------
	.section	.note.nv.cuinfo,"",@"SHT_NOTE"
	.sectionflags	@"SHF_NOTE_NV_CUINFO"
        /*0018*/ 	.short	0x0002
        /*001a*/ 	.short	0x0064
        /*001c*/ 	.short	0x0082
	.zero		2


//--------------------- .nv.info                  --------------------------
	.section	.nv.info,"",@"SHT_CUDA_INFO"
	.align	4


	//----- nvinfo : EIATTR_REGCOUNT
	.align		4
        /*0000*/ 	.byte	0x04, 0x2f
        /*0002*/ 	.short	(.L_2 - .L_1)
	.align		4
.L_1:
        /*0004*/ 	.word	index@(_Z9calc_sinePfS_i)
        /*0008*/ 	.word	0x00000012


	//----- nvinfo : EIATTR_FRAME_SIZE
	.align		4
.L_2:
        /*000c*/ 	.byte	0x04, 0x11
        /*000e*/ 	.short	(.L_4 - .L_3)
	.align		4
.L_3:
        /*0010*/ 	.word	index@(_Z9calc_sinePfS_i)
        /*0014*/ 	.word	0x00000000


	//----- nvinfo : EIATTR_MIN_STACK_SIZE
	.align		4
.L_4:
        /*0018*/ 	.byte	0x04, 0x12
        /*001a*/ 	.short	(.L_6 - .L_5)
	.align		4
.L_5:
        /*001c*/ 	.word	index@(_Z9calc_sinePfS_i)
        /*0020*/ 	.word	0x00000000
.L_6:


//--------------------- .nv.compat                --------------------------
	.section	.nv.compat,"",@"SHT_CUDA_COMPAT_INFO"
	.align	4
        /*0000*/ 	.byte	0x02, 0x09, 0x00, 0x00, 0x02, 0x02, 0x01, 0x00, 0x02, 0x05, 0x05, 0x00, 0x03, 0x07, 0x01, 0x01
        /*0010*/ 	.byte	0x02, 0x03, 0x00, 0x00, 0x02, 0x06, 0x01, 0x00, 0x04, 0x0b, 0x08, 0x00, 0x01, 0x00, 0x00, 0x00
        /*0020*/ 	.byte	0x00, 0x00, 0x00, 0x00


//--------------------- .nv.info._Z9calc_sinePfS_i --------------------------
	.section	.nv.info._Z9calc_sinePfS_i,"",@"SHT_CUDA_INFO"
	.sectionflags	@""
	.align	4


	//----- nvinfo : EIATTR_CUDA_API_VERSION
	.align		4
        /*0000*/ 	.byte	0x04, 0x37
        /*0002*/ 	.short	(.L_8 - .L_7)
.L_7:
        /*0004*/ 	.word	0x00000082


	//----- nvinfo : EIATTR_KPARAM_INFO
	.align		4
.L_8:
        /*0008*/ 	.byte	0x04, 0x17
        /*000a*/ 	.short	(.L_10 - .L_9)
.L_9:
        /*000c*/ 	.word	0x00000000
        /*0010*/ 	.short	0x0002
        /*0012*/ 	.short	0x0010
        /*0014*/ 	.byte	0x00, 0xf0, 0x11, 0x00


	//----- nvinfo : EIATTR_KPARAM_INFO
	.align		4
.L_10:
        /*0018*/ 	.byte	0x04, 0x17
        /*001a*/ 	.short	(.L_12 - .L_11)
.L_11:
        /*001c*/ 	.word	0x00000000
        /*0020*/ 	.short	0x0001
        /*0022*/ 	.short	0x0008
        /*0024*/ 	.byte	0x00, 0xf5, 0x21, 0x00


	//----- nvinfo : EIATTR_KPARAM_INFO
	.align		4
.L_12:
        /*0028*/ 	.byte	0x04, 0x17
        /*002a*/ 	.short	(.L_14 - .L_13)
.L_13:
        /*002c*/ 	.word	0x00000000
        /*0030*/ 	.short	0x0000
        /*0032*/ 	.short	0x0000
        /*0034*/ 	.byte	0x00, 0xf5, 0x21, 0x00


	//----- nvinfo : EIATTR_SPARSE_MMA_MASK
	.align		4
.L_14:
        /*0038*/ 	.byte	0x03, 0x50
        /*003a*/ 	.short	0x0000


	//----- nvinfo : EIATTR_MAXREG_COUNT
	.align		4
        /*003c*/ 	.byte	0x03, 0x1b
        /*003e*/ 	.short	0x00ff


	//----- nvinfo : EIATTR_MERCURY_ISA_VERSION
	.align		4
        /*0040*/ 	.byte	0x03, 0x5f
        /*0042*/ 	.short	0x0101


	//----- nvinfo : EIATTR_VRC_CTA_INIT_COUNT
	.align		4
        /*0044*/ 	.byte	0x02, 0x4a
	.zero		1
	.zero		1


	//----- nvinfo : EIATTR_EXIT_INSTR_OFFSETS
	.align		4
        /*0048*/ 	.byte	0x04, 0x1c
        /*004a*/ 	.short	(.L_16 - .L_15)


	//   ....[0]....
.L_15:
        /*004c*/ 	.word	0x00000070


	//   ....[1]....
        /*0050*/ 	.word	0x000008a0


	//----- nvinfo : EIATTR_CRS_STACK_SIZE
	.align		4
.L_16:
        /*0054*/ 	.byte	0x04, 0x1e
        /*0056*/ 	.short	(.L_18 - .L_17)
.L_17:
        /*0058*/ 	.word	0x00000000


	//----- nvinfo : EIATTR_CBANK_PARAM_SIZE
	.align		4
.L_18:
        /*005c*/ 	.byte	0x03, 0x19
        /*005e*/ 	.short	0x0014


	//----- nvinfo : EIATTR_PARAM_CBANK
	.align		4
        /*0060*/ 	.byte	0x04, 0x0a
        /*0062*/ 	.short	(.L_20 - .L_19)
	.align		4
.L_19:
        /*0064*/ 	.word	index@(.nv.constant0._Z9calc_sinePfS_i)
        /*0068*/ 	.short	0x0380
        /*006a*/ 	.short	0x0014


	//----- nvinfo : EIATTR_SW_WAR
	.align		4
.L_20:
        /*006c*/ 	.byte	0x04, 0x36
        /*006e*/ 	.short	(.L_22 - .L_21)
.L_21:
        /*0070*/ 	.word	0x00000008
.L_22:


//--------------------- .nv.callgraph             --------------------------
	.section	.nv.callgraph,"",@"SHT_CUDA_CALLGRAPH"
	.align	4
	.sectionentsize	8
	.align		4
        /*0000*/ 	.word	0x00000000
	.align		4
        /*0004*/ 	.word	0xffffffff
	.align		4
        /*0008*/ 	.word	0x00000000
	.align		4
        /*000c*/ 	.word	0xfffffffe
	.align		4
        /*0010*/ 	.word	0x00000000
	.align		4
        /*0014*/ 	.word	0xfffffffd
	.align		4
        /*0018*/ 	.word	0x00000000
	.align		4
        /*001c*/ 	.word	0xfffffffc


//--------------------- .nv.constant4             --------------------------
	.section	.nv.constant4,"a",@progbits
	.align	8
	.align		8
.nv.constant4:
        /*0000*/ 	.dword	__cudart_i2opi_f


//--------------------- .text._Z9calc_sinePfS_i   --------------------------
	.section	.text._Z9calc_sinePfS_i,"ax",@progbits
	.align	128
        .global         _Z9calc_sinePfS_i
        .type           _Z9calc_sinePfS_i,@function
        .size           _Z9calc_sinePfS_i,(.L_x_6 - _Z9calc_sinePfS_i)
        .other          _Z9calc_sinePfS_i,@"STO_CUDA_ENTRY STV_DEFAULT"
_Z9calc_sinePfS_i:
.text._Z9calc_sinePfS_i:
[----:B------:R-:W-:Y:S01]  /*0000*/  LDC R1, c[0x0][0x37c] ;  /* 0x0000df00ff017b82 */ /* 0x000fe20000000800 */
[----:B------:R-:W0:Y:S07]  /*0010*/  S2R R3, SR_TID.X ;  /* 0x0000000000037919 */ /* 0x000e2e0000002100 */
[----:B------:R-:W0:Y:S01]  /*0020*/  S2UR UR4, SR_CTAID.X ;  /* 0x00000000000479c3 */ /* 0x000e220000002500 */
[----:B------:R-:W1:Y:S07]  /*0030*/  LDCU UR5, c[0x0][0x390] ;  /* 0x00007200ff0577ac */ /* 0x000e6e0008000800 */
[----:B------:R-:W0:Y:S02]  /*0040*/  LDC R2, c[0x0][0x360] ;  /* 0x0000d800ff027b82 */ /* 0x000e240000000800 */
[----:B0-----:R-:W-:-:S05]  /*0050*/  IMAD R2, R2, UR4, R3 ;  /* 0x0000000402027c24 */ /* 0x001fca000f8e0203 */
[----:B-1----:R-:W-:-:S13]  /*0060*/  ISETP.GE.AND P0, PT, R2, UR5, PT ;  /* 0x0000000502007c0c */ /* 0x002fda000bf06270 */
[----:B------:R-:W-:Y:S05]  /*0070*/  @P0 EXIT ;  /* 0x000000000000094d */ /* 0x000fea0003800000 */
[----:B------:R-:W0:Y:S01]  /*0080*/  LDC.64 R4, c[0x0][0x380] ;  /* 0x0000e000ff047b82 */ /* 0x000e220000000a00 */
[----:B------:R-:W1:Y:S01]  /*0090*/  LDCU.64 UR6, c[0x0][0x358] ;  /* 0x00006b00ff0677ac */ /* 0x000e620008000a00 */
[----:B0-----:R-:W-:-:S05]  /*00a0*/  IMAD.WIDE R4, R2, 0x4, R4 ;  /* 0x0000000402047825 */ /* 0x001fca00078e0204 */
[----:B-1----:R-:W2:Y:S01]  /*00b0*/  LDG.E R0, desc[UR6][R4.64] ;  /* 0x0000000604007981 */ /* 0x002ea2000c1e1900 */
[----:B------:R-:W-:Y:S01]  /*00c0*/  BSSY.RECONVERGENT B0, `(.L_x_0) ;  /* 0x0000069000007945 */ /* 0x000fe20003800200 */
[C---:B--2---:R-:W-:Y:S01]  /*00d0*/  FMUL R3, R0.reuse, 0.63661974668502807617 ;  /* 0x3f22f98300037820 */ /* 0x044fe20000400000 */
[----:B------:R-:W-:-:S05]  /*00e0*/  FSETP.GE.AND P0, PT, |R0|, 105615, PT ;  /* 0x47ce47800000780b */ /* 0x000fca0003f06200 */
[----:B------:R-:W0:Y:S02]  /*00f0*/  F2I.NTZ R3, R3 ;  /* 0x0000000300037305 */ /* 0x000e240000203100 */
[----:B0-----:R-:W-:-:S05]  /*0100*/  I2FP.F32.S32 R7, R3 ;  /* 0x0000000300077245 */ /* 0x001fca0000201400 */
[----:B------:R-:W-:-:S04]  /*0110*/  FFMA R6, R7, -1.5707962512969970703, R0 ;  /* 0xbfc90fda07067823 */ /* 0x000fc80000000000 */
[----:B------:R-:W-:-:S04]  /*0120*/  FFMA R6, R7, -7.5497894158615963534e-08, R6 ;  /* 0xb3a2216807067823 */ /* 0x000fc80000000006 */
[----:B------:R-:W-:Y:S01]  /*0130*/  FFMA R6, R7, -5.3903029534742383927e-15, R6 ;  /* 0xa7c234c507067823 */ /* 0x000fe20000000006 */
[----:B------:R-:W-:Y:S06]  /*0140*/  @!P0 BRA `(.L_x_1) ;  /* 0x0000000400808947 */ /* 0x000fec0003800000 */
[----:B------:R-:W-:-:S13]  /*0150*/  FSETP.NEU.AND P0, PT, |R0|, +INF , PT ;  /* 0x7f8000000000780b */ /* 0x000fda0003f0d200 */
[----:B------:R-:W-:Y:S01]  /*0160*/  @!P0 FMUL R6, RZ, R0 ;  /* 0x00000000ff068220 */ /* 0x000fe20000400000 */
[----:B------:R-:W-:Y:S01]  /*0170*/  @!P0 IMAD.MOV.U32 R3, RZ, RZ, RZ ;  /* 0x000000ffff038224 */ /* 0x000fe200078e00ff */
[----:B------:R-:W-:Y:S06]  /*0180*/  @!P0 BRA `(.L_x_1) ;  /* 0x0000000400708947 */ /* 0x000fec0003800000 */
[----:B------:R-:W-:Y:S01]  /*0190*/  IMAD.SHL.U32 R3, R0, 0x100, RZ ;  /* 0x0000010000037824 */ /* 0x000fe200078e00ff */
[----:B------:R-:W0:Y:S01]  /*01a0*/  LDCU.64 UR8, c[0x4][URZ] ;  /* 0x01000000ff0877ac */ /* 0x000e220008000a00 */
[----:B------:R-:W-:Y:S02]  /*01b0*/  IMAD.MOV.U32 R11, RZ, RZ, RZ ;  /* 0x000000ffff0b7224 */ /* 0x000fe400078e00ff */
[----:B------:R-:W-:Y:S01]  /*01c0*/  IMAD.MOV.U32 R8, RZ, RZ, RZ ;  /* 0x000000ffff087224 */ /* 0x000fe200078e00ff */
[----:B------:R-:W-:Y:S01]  /*01d0*/  LOP3.LUT R3, R3, 0x80000000, RZ, 0xfc, !PT ;  /* 0x8000000003037812 */ /* 0x000fe200078efcff */
[----:B------:R-:W-:Y:S01]  /*01e0*/  UMOV UR5, URZ ;  /* 0x000000ff00057c82 */ /* 0x000fe20008000000 */
[----:B------:R-:W-:-:S05]  /*01f0*/  UMOV UR4, URZ ;  /* 0x000000ff00047c82 */ /* 0x000fca0008000000 */
.L_x_2:
[----:B0-----:R-:W-:Y:S01]  /*0200*/  IMAD.U32 R6, RZ, RZ, UR8 ;  /* 0x00000008ff067e24 */ /* 0x001fe2000f8e00ff */
[----:B------:R-:W-:-:S05]  /*0210*/  MOV R7, UR9 ;  /* 0x0000000900077c02 */ /* 0x000fca0008000f00 */
[----:B------:R-:W2:Y:S01]  /*0220*/  LDG.E.CONSTANT R4, desc[UR6][R6.64] ;  /* 0x0000000606047981 */ /* 0x000ea2000c1e9900 */
[----:B------:R-:W-:Y:S01]  /*0230*/  UIADD3 UR4, UPT, UPT, UR4, 0x1, URZ ;  /* 0x0000000104047890 */ /* 0x000fe2000fffe0ff */
[C---:B------:R-:W-:Y:S01]  /*0240*/  ISETP.EQ.AND P0, PT, R8.reuse, RZ, PT ;  /* 0x000000ff0800720c */ /* 0x040fe20003f02270 */
[----:B------:R-:W-:Y:S01]  /*0250*/  UIADD3 UR8, UP1, UPT, UR8, 0x4, URZ ;  /* 0x0000000408087890 */ /* 0x000fe2000ff3e0ff */
[C---:B------:R-:W-:Y:S01]  /*0260*/  ISETP.EQ.AND P1, PT, R8.reuse, 0x4, PT ;  /* 0x000000040800780c */ /* 0x040fe20003f22270 */
[----:B------:R-:W-:Y:S01]  /*0270*/  UISETP.NE.AND UP0, UPT, UR4, 0x6, UPT ;  /* 0x000000060400788c */ /* 0x000fe2000bf05270 */
[C---:B------:R-:W-:Y:S01]  /*0280*/  ISETP.EQ.AND P2, PT, R8.reuse, 0x8, PT ;  /* 0x000000080800780c */ /* 0x040fe20003f42270 */
[----:B------:R-:W-:Y:S01]  /*0290*/  UIADD3.X UR9, UPT, UPT, URZ, UR9, URZ, UP1, !UPT ;  /* 0x00000009ff097290 */ /* 0x000fe20008ffe4ff */
[C---:B------:R-:W-:Y:S02]  /*02a0*/  ISETP.EQ.AND P3, PT, R8.reuse, 0xc, PT ;  /* 0x0000000c0800780c */ /* 0x040fe40003f62270 */
[----:B------:R-:W-:-:S02]  /*02b0*/  ISETP.EQ.AND P4, PT, R8, 0x10, PT ;  /* 0x000000100800780c */ /* 0x000fc40003f82270 */
[C---:B------:R-:W-:Y:S01]  /*02c0*/  ISETP.EQ.AND P5, PT, R8.reuse, 0x14, PT ;  /* 0x000000140800780c */ /* 0x040fe20003fa2270 */
[----:B------:R-:W-:Y:S02]  /*02d0*/  VIADD R8, R8, 0x4 ;  /* 0x0000000408087836 */ /* 0x000fe40000000000 */
[----:B--2---:R-:W-:-:S03]  /*02e0*/  IMAD.WIDE.U32 R4, R4, R3, RZ ;  /* 0x0000000304047225 */ /* 0x004fc600078e00ff */
[----:B------:R-:W-:-:S04]  /*02f0*/  IADD3 R4, P6, PT, R4, R11, RZ ;  /* 0x0000000b04047210 */ /* 0x000fc80007fde0ff */
[----:B------:R-:W-:Y:S01]  /*0300*/  IADD3.X R11, PT, PT, R5, UR5, RZ, P6, !PT ;  /* 0x00000005050b7c10 */ /* 0x000fe2000b7fe4ff */
[--C-:B------:R-:W-:Y:S01]  /*0310*/  @P0 IMAD.MOV.U32 R9, RZ, RZ, R4.reuse ;  /* 0x000000ffff090224 */ /* 0x100fe200078e0004 */
[----:B------:R-:W-:Y:S01]  /*0320*/  @P4 MOV R14, R4 ;  /* 0x00000004000e4202 */ /* 0x000fe20000000f00 */
[--C-:B------:R-:W-:Y:S02]  /*0330*/  @P1 IMAD.MOV.U32 R10, RZ, RZ, R4.reuse ;  /* 0x000000ffff0a1224 */ /* 0x100fe400078e0004 */
[--C-:B------:R-:W-:Y:S02]  /*0340*/  @P2 IMAD.MOV.U32 R12, RZ, RZ, R4.reuse ;  /* 0x000000ffff0c2224 */ /* 0x100fe400078e0004 */
[--C-:B------:R-:W-:Y:S02]  /*0350*/  @P3 IMAD.MOV.U32 R13, RZ, RZ, R4.reuse ;  /* 0x000000ffff0d3224 */ /* 0x100fe400078e0004 */
[----:B------:R-:W-:Y:S01]  /*0360*/  @P5 IMAD.MOV.U32 R15, RZ, RZ, R4 ;  /* 0x000000ffff0f5224 */ /* 0x000fe200078e0004 */
[----:B------:R-:W-:Y:S06]  /*0370*/  BRA.U UP0, `(.L_x_2) ;  /* 0xfffffffd00a07547 */ /* 0x000fec000b83ffff */
[----:B------:R-:W-:Y:S01]  /*0380*/  SHF.R.U32.HI R3, RZ, 0x17, R0 ;  /* 0x00000017ff037819 */ /* 0x000fe20000011600 */
[----:B------:R-:W-:Y:S03]  /*0390*/  BSSY.RECONVERGENT B1, `(.L_x_3) ;  /* 0x0000029000017945 */ /* 0x000fe60003800200 */
[C---:B------:R-:W-:Y:S02]  /*03a0*/  LOP3.LUT R4, R3.reuse, 0xe0, RZ, 0xc0, !PT ;  /* 0x000000e003047812 */ /* 0x040fe400078ec0ff */
[----:B------:R-:W-:-:S03]  /*03b0*/  LOP3.LUT P6, RZ, R3, 0x1f, RZ, 0xc0, !PT ;  /* 0x0000001f03ff7812 */ /* 0x000fc600078cc0ff */
[----:B------:R-:W-:-:S05]  /*03c0*/  VIADD R4, R4, 0xffffff80 ;  /* 0xffffff8004047836 */ /* 0x000fca0000000000 */
[----:B------:R-:W-:-:S05]  /*03d0*/  SHF.R.U32.HI R4, RZ, 0x5, R4 ;  /* 0x00000005ff047819 */ /* 0x000fca0000011604 */
[----:B------:R-:W-:-:S05]  /*03e0*/  IMAD.U32 R6, R4, -0x4, RZ ;  /* 0xfffffffc04067824 */ /* 0x000fca00078e00ff */
[C---:B------:R-:W-:Y:S02]  /*03f0*/  ISETP.EQ.AND P3, PT, R6.reuse, -0x18, PT ;  /* 0xffffffe80600780c */ /* 0x040fe40003f62270 */
[C---:B------:R-:W-:Y:S02]  /*0400*/  ISETP.EQ.AND P4, PT, R6.reuse, -0x14, PT ;  /* 0xffffffec0600780c */ /* 0x040fe40003f82270 */
[C---:B------:R-:W-:Y:S02]  /*0410*/  ISETP.EQ.AND P2, PT, R6.reuse, -0x10, PT ;  /* 0xfffffff00600780c */ /* 0x040fe40003f42270 */
[C---:B------:R-:W-:Y:S02]  /*0420*/  ISETP.EQ.AND P1, PT, R6.reuse, -0xc, PT ;  /* 0xfffffff40600780c */ /* 0x040fe40003f22270 */
[C---:B------:R-:W-:Y:S02]  /*0430*/  ISETP.EQ.AND P0, PT, R6.reuse, -0x8, PT ;  /* 0xfffffff80600780c */ /* 0x040fe40003f02270 */
[----:B------:R-:W-:-:S03]  /*0440*/  ISETP.EQ.AND P5, PT, R6, RZ, PT ;  /* 0x000000ff0600720c */ /* 0x000fc60003fa2270 */
[----:B------:R-:W-:Y:S02]  /*0450*/  @P3 MOV R4, R9 ;  /* 0x0000000900043202 */ /* 0x000fe40000000f00 */
[C---:B------:R-:W-:Y:S01]  /*0460*/  ISETP.EQ.AND P3, PT, R6.reuse, -0x4, PT ;  /* 0xfffffffc0600780c */ /* 0x040fe20003f62270 */
[----:B------:R-:W-:Y:S02]  /*0470*/  @P4 IMAD.MOV.U32 R5, RZ, RZ, R9 ;  /* 0x000000ffff054224 */ /* 0x000fe400078e0009 */
[----:B------:R-:W-:Y:S01]  /*0480*/  @P4 IMAD.MOV.U32 R4, RZ, RZ, R10 ;  /* 0x000000ffff044224 */ /* 0x000fe200078e000a */
[----:B------:R-:W-:Y:S01]  /*0490*/  ISETP.EQ.AND P4, PT, R6, 0x4, PT ;  /* 0x000000040600780c */ /* 0x000fe20003f82270 */
[----:B------:R-:W-:Y:S02]  /*04a0*/  @P2 IMAD.MOV.U32 R4, RZ, RZ, R12 ;  /* 0x000000ffff042224 */ /* 0x000fe400078e000c */
[----:B------:R-:W-:Y:S02]  /*04b0*/  @P1 IMAD.MOV.U32 R4, RZ, RZ, R13 ;  /* 0x000000ffff041224 */ /* 0x000fe400078e000d */
[----:B------:R-:W-:-:S02]  /*04c0*/  @P0 IMAD.MOV.U32 R4, RZ, RZ, R14 ;  /* 0x000000ffff040224 */ /* 0x000fc400078e000e */
[----:B------:R-:W-:Y:S01]  /*04d0*/  @P2 IMAD.MOV.U32 R5, RZ, RZ, R10 ;  /* 0x000000ffff052224 */ /* 0x000fe200078e000a */
[----:B------:R-:W-:Y:S01]  /*04e0*/  @P1 MOV R5, R12 ;  /* 0x0000000c00051202 */ /* 0x000fe20000000f00 */
[----:B------:R-:W-:Y:S01]  /*04f0*/  @P0 IMAD.MOV.U32 R5, RZ, RZ, R13 ;  /* 0x000000ffff050224 */ /* 0x000fe200078e000d */
[----:B------:R-:W-:Y:S01]  /*0500*/  @P3 MOV R4, R15 ;  /* 0x0000000f00043202 */ /* 0x000fe20000000f00 */
[----:B------:R-:W-:Y:S02]  /*0510*/  @P5 IMAD.MOV.U32 R4, RZ, RZ, R11 ;  /* 0x000000ffff045224 */ /* 0x000fe400078e000b */
[----:B------:R-:W-:Y:S02]  /*0520*/  @P3 IMAD.MOV.U32 R5, RZ, RZ, R14 ;  /* 0x000000ffff053224 */ /* 0x000fe400078e000e */
[----:B------:R-:W-:Y:S02]  /*0530*/  @P5 IMAD.MOV.U32 R5, RZ, RZ, R15 ;  /* 0x000000ffff055224 */ /* 0x000fe400078e000f */
[----:B------:R-:W-:-:S02]  /*0540*/  @P4 IMAD.MOV.U32 R5, RZ, RZ, R11 ;  /* 0x000000ffff054224 */ /* 0x000fc400078e000b */
[----:B------:R-:W-:Y:S01]  /*0550*/  IMAD.MOV.U32 R8, RZ, RZ, R4 ;  /* 0x000000ffff087224 */ /* 0x000fe200078e0004 */
[----:B------:R-:W-:Y:S06]  /*0560*/  @!P6 BRA `(.L_x_4) ;  /* 0x00000000002ce947 */ /* 0x000fec0003800000 */
[----:B------:R-:W-:Y:S01]  /*0570*/  @P2 MOV R4, R9 ;  /* 0x0000000900042202 */ /* 0x000fe20000000f00 */
[----:B------:R-:W-:Y:S01]  /*0580*/  @P1 IMAD.MOV.U32 R4, RZ, RZ, R10 ;  /* 0x000000ffff041224 */ /* 0x000fe200078e000a */
[----:B------:R-:W-:Y:S01]  /*0590*/  LOP3.LUT R3, R3, 0x1f, RZ, 0xc0, !PT ;  /* 0x0000001f03037812 */ /* 0x000fe200078ec0ff */
[----:B------:R-:W-:Y:S01]  /*05a0*/  @P0 IMAD.MOV.U32 R4, RZ, RZ, R12 ;  /* 0x000000ffff040224 */ /* 0x000fe200078e000c */
[----:B------:R-:W-:Y:S01]  /*05b0*/  ISETP.EQ.AND P0, PT, R6, 0x8, PT ;  /* 0x000000080600780c */ /* 0x000fe20003f02270 */
[----:B------:R-:W-:Y:S01]  /*05c0*/  @P3 IMAD.MOV.U32 R4, RZ, RZ, R13 ;  /* 0x000000ffff043224 */ /* 0x000fe200078e000d */
[----:B------:R-:W-:Y:S01]  /*05d0*/  SHF.L.W.U32.HI R8, R5, R3, R8 ;  /* 0x0000000305087219 */ /* 0x000fe20000010e08 */
[----:B------:R-:W-:Y:S01]  /*05e0*/  @P5 IMAD.MOV.U32 R4, RZ, RZ, R14 ;  /* 0x000000ffff045224 */ /* 0x000fe200078e000e */
[----:B------:R-:W-:-:S09]  /*05f0*/  @P4 MOV R4, R15 ;  /* 0x0000000f00044202 */ /* 0x000fd20000000f00 */
[----:B------:R-:W-:-:S05]  /*0600*/  @P0 IMAD.MOV.U32 R4, RZ, RZ, R11 ;  /* 0x000000ffff040224 */ /* 0x000fca00078e000b */
[----:B------:R-:W-:-:S07]  /*0610*/  SHF.L.W.U32.HI R5, R4, R3, R5 ;  /* 0x0000000304057219 */ /* 0x000fce0000010e05 */
.L_x_4:
[----:B------:R-:W-:Y:S05]  /*0620*/  BSYNC.RECONVERGENT B1 ;  /* 0x0000000000017941 */ /* 0x000fea0003800200 */
.L_x_3:
[C---:B------:R-:W-:Y:S01]  /*0630*/  SHF.L.W.U32.HI R9, R5.reuse, 0x2, R8 ;  /* 0x0000000205097819 */ /* 0x040fe20000010e08 */
[----:B------:R-:W-:Y:S01]  /*0640*/  IMAD.SHL.U32 R5, R5, 0x4, RZ ;  /* 0x0000000405057824 */ /* 0x000fe200078e00ff */
[----:B------:R-:W-:Y:S01]  /*0650*/  UMOV UR4, 0x54442d19 ;  /* 0x54442d1900047882 */ /* 0x000fe20000000000 */
[----:B------:R-:W-:Y:S01]  /*0660*/  UMOV UR5, 0x3bf921fb ;  /* 0x3bf921fb00057882 */ /* 0x000fe20000000000 */
[----:B------:R-:W-:Y:S02]  /*0670*/  SHF.R.S32.HI R4, RZ, 0x1f, R9 ;  /* 0x0000001fff047819 */ /* 0x000fe40000011409 */
[----:B------:R-:W-:Y:S02]  /*0680*/  ISETP.GE.AND P0, PT, R0, RZ, PT ;  /* 0x000000ff0000720c */ /* 0x000fe40003f06270 */
[C---:B------:R-:W-:Y:S02]  /*0690*/  LOP3.LUT R6, R4.reuse, R5, RZ, 0x3c, !PT ;  /* 0x0000000504067212 */ /* 0x040fe400078e3cff */
[----:B------:R-:W-:-:S02]  /*06a0*/  LOP3.LUT R7, R4, R9, RZ, 0x3c, !PT ;  /* 0x0000000904077212 */ /* 0x000fc400078e3cff */
[----:B------:R-:W-:Y:S02]  /*06b0*/  SHF.R.U32.HI R3, RZ, 0x1e, R8 ;  /* 0x0000001eff037819 */ /* 0x000fe40000011608 */
[----:B------:R-:W0:Y:S01]  /*06c0*/  I2F.F64.S64 R4, R6 ;  /* 0x0000000600047312 */ /* 0x000e220000301c00 */
[C---:B------:R-:W-:Y:S02]  /*06d0*/  LOP3.LUT R0, R9.reuse, R0, RZ, 0x3c, !PT ;  /* 0x0000000009007212 */ /* 0x040fe400078e3cff */
[----:B------:R-:W-:Y:S02]  /*06e0*/  LEA.HI R3, R9, R3, RZ, 0x1 ;  /* 0x0000000309037211 */ /* 0x000fe400078f08ff */
[----:B------:R-:W-:-:S03]  /*06f0*/  ISETP.GE.AND P1, PT, R0, RZ, PT ;  /* 0x000000ff0000720c */ /* 0x000fc60003f26270 */
[----:B------:R-:W-:-:S04]  /*0700*/  IMAD.MOV R0, RZ, RZ, -R3 ;  /* 0x000000ffff007224 */ /* 0x000fc800078e0a03 */
[----:B------:R-:W-:Y:S01]  /*0710*/  @!P0 IMAD.MOV.U32 R3, RZ, RZ, R0 ;  /* 0x000000ffff038224 */ /* 0x000fe200078e0000 */
[----:B0-----:R-:W-:-:S10]  /*0720*/  DMUL R4, R4, UR4 ;  /* 0x0000000404047c28 */ /* 0x001fd40008000000 */
[----:B------:R-:W0:Y:S02]  /*0730*/  F2F.F32.F64 R4, R4 ;  /* 0x0000000400047310 */ /* 0x000e240000301000 */
[----:B0-----:R-:W-:-:S07]  /*0740*/  FSEL R6, -R4, R4, !P1 ;  /* 0x0000000404067208 */ /* 0x001fce0004800100 */
.L_x_1:
[----:B------:R-:W-:Y:S05]  /*0750*/  BSYNC.RECONVERGENT B0 ;  /* 0x0000000000007941 */ /* 0x000fea0003800200 */
.L_x_0:
[----:B------:R-:W-:Y:S01]  /*0760*/  MOV R0, 0x37cbac00 ;  /* 0x37cbac0000007802 */ /* 0x000fe20000000f00 */
[----:B------:R-:W-:Y:S01]  /*0770*/  FMUL R7, R6, R6 ;  /* 0x0000000606077220 */ /* 0x000fe20000400000 */
[----:B------:R-:W-:Y:S01]  /*0780*/  LOP3.LUT R8, R3, 0x1, RZ, 0xc0, !PT ;  /* 0x0000000103087812 */ /* 0x000fe200078ec0ff */
[----:B------:R-:W0:Y:S01]  /*0790*/  LDC.64 R4, c[0x0][0x388] ;  /* 0x0000e200ff047b82 */ /* 0x000e220000000a00 */
[----:B------:R-:W-:Y:S02]  /*07a0*/  IMAD.MOV.U32 R9, RZ, RZ, 0x3effffff ;  /* 0x3effffffff097424 */ /* 0x000fe400078e00ff */
[----:B------:R-:W-:Y:S01]  /*07b0*/  FFMA R0, R7, R0, -0.0013887860113754868507 ;  /* 0xbab607ed07007423 */ /* 0x000fe20000000000 */
[----:B------:R-:W-:Y:S01]  /*07c0*/  ISETP.NE.U32.AND P0, PT, R8, 0x1, PT ;  /* 0x000000010800780c */ /* 0x000fe20003f05070 */
[----:B------:R-:W-:Y:S01]  /*07d0*/  IMAD.MOV.U32 R8, RZ, RZ, 0x3d2aaabb ;  /* 0x3d2aaabbff087424 */ /* 0x000fe200078e00ff */
[----:B------:R-:W-:Y:S02]  /*07e0*/  LOP3.LUT P1, RZ, R3, 0x2, RZ, 0xc0, !PT ;  /* 0x0000000203ff7812 */ /* 0x000fe4000782c0ff */
[----:B------:R-:W-:-:S02]  /*07f0*/  FSEL R0, R0, -0.00019574658654164522886, !P0 ;  /* 0xb94d415300007808 */ /* 0x000fc40004000000 */
[----:B------:R-:W-:Y:S02]  /*0800*/  FSEL R8, R8, 0.0083327032625675201416, !P0 ;  /* 0x3c0885e408087808 */ /* 0x000fe40004000000 */
[----:B------:R-:W-:-:S03]  /*0810*/  FSEL R3, -R9, -0.16666662693023681641, !P0 ;  /* 0xbe2aaaa809037808 */ /* 0x000fc60004000100 */
[----:B------:R-:W-:Y:S01]  /*0820*/  FFMA R8, R7, R0, R8 ;  /* 0x0000000007087223 */ /* 0x000fe20000000008 */
[----:B------:R-:W-:-:S03]  /*0830*/  FSEL R0, R6, 1, P0 ;  /* 0x3f80000006007808 */ /* 0x000fc60000000000 */
[C---:B------:R-:W-:Y:S02]  /*0840*/  FFMA R3, R7.reuse, R8, R3 ;  /* 0x0000000807037223 */ /* 0x040fe40000000003 */
[----:B------:R-:W-:-:S04]  /*0850*/  FFMA R7, R7, R0, RZ ;  /* 0x0000000007077223 */ /* 0x000fc800000000ff */
[----:B------:R-:W-:Y:S01]  /*0860*/  FFMA R3, R7, R3, R0 ;  /* 0x0000000307037223 */ /* 0x000fe20000000000 */
[----:B0-----:R-:W-:-:S04]  /*0870*/  IMAD.WIDE R4, R2, 0x4, R4 ;  /* 0x0000000402047825 */ /* 0x001fc800078e0204 */
[----:B------:R-:W-:-:S05]  /*0880*/  @P1 FADD R3, RZ, -R3 ;  /* 0x80000003ff031221 */ /* 0x000fca0000000000 */
[----:B------:R-:W-:Y:S01]  /*0890*/  STG.E desc[UR6][R4.64], R3 ;  /* 0x0000000304007986 */ /* 0x000fe2000c101906 */
[----:B------:R-:W-:Y:S05]  /*08a0*/  EXIT ;  /* 0x000000000000794d */ /* 0x000fea0003800000 */
.L_x_5:
[----:B------:R-:W-:-:S00]  /*08b0*/  BRA `(.L_x_5) ;  /* 0xfffffffc00fc7947 */ /* 0x000fc0000383ffff */
[----:B------:R-:W-:-:S00]  /*08c0*/  NOP ;  /* 0x0000000000007918 */ /* 0x000fc00000000000 */
        /* <DEDUP_REMOVED lines=11> */
.L_x_6:


//--------------------- .nv.global.init           --------------------------
	.section	.nv.global.init,"aw",@progbits
	.align	4
.nv.global.init:
	.type		__cudart_i2opi_f,@object
	.size		__cudart_i2opi_f,(.L_0 - __cudart_i2opi_f)
__cudart_i2opi_f:
        /*0000*/ 	.byte	0x41, 0x90, 0x43, 0x3c, 0x99, 0x95, 0x62, 0xdb, 0xc0, 0xdd, 0x34, 0xf5, 0xd1, 0x57, 0x27, 0xfc
        /*0010*/ 	.byte	0x29, 0x15, 0x44, 0x4e, 0x6e, 0x83, 0xf9, 0xa2
.L_0:


//--------------------- .nv.shared.reserved.0     --------------------------
	.section	.nv.shared.reserved.0,"aw",@nobits
	.weak		__nv_reservedSMEM_offset_0_alias
	.size		__nv_reservedSMEM_offset_0_alias, 0, 64
	.other		__nv_reservedSMEM_offset_0_alias,@"STO_CUDA_RESERVED_SHARED STV_DEFAULT"
__nv_reservedSMEM_offset_0_alias:
	.zero		0
	.zero		64


//--------------------- .nv.constant0._Z9calc_sinePfS_i --------------------------
	.section	.nv.constant0._Z9calc_sinePfS_i,"a",@progbits
	.sectionflags	@""
	.align	4
.nv.constant0._Z9calc_sinePfS_i:
	.zero		916


//--------------------- SYMBOLS --------------------------

	.type		.nv.reservedSmem.offset0,@object
	.size		.nv.reservedSmem.offset0,0x4
